	.headerflags	@"EF_CUDA_TEXMODE_UNIFIED EF_CUDA_64BIT_ADDRESS EF_CUDA_ACCELERATORS EF_CUDA_SM90 EF_CUDA_VIRTUAL_SM(EF_CUDA_SM90)"
	.elftype	@"ET_EXEC"


//--------------------- .nv.info                  --------------------------
	.section	.nv.info,"",@"SHT_CUDA_INFO"
	.align	4


	//----- nvinfo : EIATTR_REGCOUNT
	.align		4
        /*0000*/ 	.byte	0x04, 0x2f
        /*0002*/ 	.short	(.L_3 - .L_2)
	.align		4
.L_2:
        /*0004*/ 	.word	index@(triton_poi_fused__native_batch_norm_legit_no_training_convolution_relu_37)
        /*0008*/ 	.word	0x00000016


	//----- nvinfo : EIATTR_MIN_STACK_SIZE
	.align		4
.L_3:
        /*000c*/ 	.byte	0x04, 0x12
        /*000e*/ 	.short	(.L_5 - .L_4)
	.align		4
.L_4:
        /*0010*/ 	.word	index@(triton_poi_fused__native_batch_norm_legit_no_training_convolution_relu_37)
        /*0014*/ 	.word	0x00000000


	//----- nvinfo : EIATTR_FRAME_SIZE
	.align		4
.L_5:
        /*0018*/ 	.byte	0x04, 0x11
        /*001a*/ 	.short	(.L_7 - .L_6)
	.align		4
.L_6:
        /*001c*/ 	.word	index@(triton_poi_fused__native_batch_norm_legit_no_training_convolution_relu_37)
        /*0020*/ 	.word	0x00000000


	//----- nvinfo : EIATTR_MIN_STACK_SIZE
	.align		4
.L_7:
        /*0024*/ 	.byte	0x04, 0x12
        /*0026*/ 	.short	(.L_9 - .L_8)
	.align		4
.L_8:
        /*0028*/ 	.word	index@(triton_poi_fused__native_batch_norm_legit_no_training_convolution_relu_37)
        /*002c*/ 	.word	0x00000000
.L_9:


//--------------------- .nv.info.triton_poi_fused__native_batch_norm_legit_no_training_convolution_relu_37 --------------------------
	.section	.nv.info.triton_poi_fused__native_batch_norm_legit_no_training_convolution_relu_37,"",@"SHT_CUDA_INFO"
	.sectionflags	@""
	.align	4


	//----- nvinfo : EIATTR_CUDA_API_VERSION
	.align		4
        /*0000*/ 	.byte	0x04, 0x37
        /*0002*/ 	.short	(.L_11 - .L_10)
.L_10:
        /*0004*/ 	.word	0x0000007c


	//----- nvinfo : EIATTR_KPARAM_INFO
	.align		4
.L_11:
        /*0008*/ 	.byte	0x04, 0x17
        /*000a*/ 	.short	(.L_13 - .L_12)
.L_12:
        /*000c*/ 	.word	0x00000000
        /*0010*/ 	.short	0x0007
        /*0012*/ 	.short	0x0038
        /*0014*/ 	.byte	0x00, 0xf0, 0x11, 0x00


	//----- nvinfo : EIATTR_KPARAM_INFO
	.align		4
.L_13:
        /*0018*/ 	.byte	0x04, 0x17
        /*001a*/ 	.short	(.L_15 - .L_14)
.L_14:
        /*001c*/ 	.word	0x00000000
        /*0020*/ 	.short	0x0006
        /*0022*/ 	.short	0x0030
        /*0024*/ 	.byte	0x00, 0xf4, 0x21, 0x00


	//----- nvinfo : EIATTR_KPARAM_INFO
	.align		4
.L_15:
        /*0028*/ 	.byte	0x04, 0x17
        /*002a*/ 	.short	(.L_17 - .L_16)
.L_16:
        /*002c*/ 	.word	0x00000000
        /*0030*/ 	.short	0x0005
        /*0032*/ 	.short	0x0028
        /*0034*/ 	.byte	0x00, 0xf4, 0x21, 0x00


	//----- nvinfo : EIATTR_KPARAM_INFO
	.align		4
.L_17:
        /*0038*/ 	.byte	0x04, 0x17
        /*003a*/ 	.short	(.L_19 - .L_18)
.L_18:
        /*003c*/ 	.word	0x00000000
        /*0040*/ 	.short	0x0004
        /*0042*/ 	.short	0x0020
        /*0044*/ 	.byte	0x00, 0xf4, 0x21, 0x00


	//----- nvinfo : EIATTR_KPARAM_INFO
	.align		4
.L_19:
        /*0048*/ 	.byte	0x04, 0x17
        /*004a*/ 	.short	(.L_21 - .L_20)
.L_20:
        /*004c*/ 	.word	0x00000000
        /*0050*/ 	.short	0x0003
        /*0052*/ 	.short	0x0018
        /*0054*/ 	.byte	0x00, 0xf4, 0x21, 0x00


	//----- nvinfo : EIATTR_KPARAM_INFO
	.align		4
.L_21:
        /*0058*/ 	.byte	0x04, 0x17
        /*005a*/ 	.short	(.L_23 - .L_22)
.L_22:
        /*005c*/ 	.word	0x00000000
        /*0060*/ 	.short	0x0002
        /*0062*/ 	.short	0x0010
        /*0064*/ 	.byte	0x00, 0xf4, 0x21, 0x00


	//----- nvinfo : EIATTR_KPARAM_INFO
	.align		4
.L_23:
        /*0068*/ 	.byte	0x04, 0x17
        /*006a*/ 	.short	(.L_25 - .L_24)
.L_24:
        /*006c*/ 	.word	0x00000000
        /*0070*/ 	.short	0x0001
        /*0072*/ 	.short	0x0008
        /*0074*/ 	.byte	0x00, 0xf4, 0x21, 0x00


	//----- nvinfo : EIATTR_KPARAM_INFO
	.align		4
.L_25:
        /*0078*/ 	.byte	0x04, 0x17
        /*007a*/ 	.short	(.L_27 - .L_26)
.L_26:
        /*007c*/ 	.word	0x00000000
        /*0080*/ 	.short	0x0000
        /*0082*/ 	.short	0x0000
        /*0084*/ 	.byte	0x00, 0xf4, 0x21, 0x00


	//----- nvinfo : EIATTR_SPARSE_MMA_MASK
	.align		4
.L_27:
        /*0088*/ 	.byte	0x03, 0x50
        /*008a*/ 	.short	0x0000


	//----- nvinfo : EIATTR_MAXREG_COUNT
	.align		4
        /*008c*/ 	.byte	0x03, 0x1b
        /*008e*/ 	.short	0x00ff


	//----- nvinfo : EIATTR_EXIT_INSTR_OFFSETS
	.align		4
        /*0090*/ 	.byte	0x04, 0x1c
        /*0092*/ 	.short	(.L_29 - .L_28)


	//   ....[0]....
.L_28:
        /*0094*/ 	.word	0x00000430


	//----- nvinfo : EIATTR_REQNTID
	.align		4
.L_29:
        /*0098*/ 	.byte	0x04, 0x10
        /*009a*/ 	.short	(.L_31 - .L_30)
.L_30:
        /*009c*/ 	.word	0x00000080
        /*00a0*/ 	.word	0x00000001
        /*00a4*/ 	.word	0x00000001


	//----- nvinfo : EIATTR_CBANK_PARAM_SIZE
	.align		4
.L_31:
        /*00a8*/ 	.byte	0x03, 0x19
        /*00aa*/ 	.short	0x003c


	//----- nvinfo : EIATTR_PARAM_CBANK
	.align		4
        /*00ac*/ 	.byte	0x04, 0x0a
        /*00ae*/ 	.short	(.L_33 - .L_32)
	.align		4
.L_32:
        /*00b0*/ 	.word	index@(.nv.constant0.triton_poi_fused__native_batch_norm_legit_no_training_convolution_relu_37)
        /*00b4*/ 	.short	0x0210
        /*00b6*/ 	.short	0x003c


	//----- nvinfo : EIATTR_SW_WAR
	.align		4
.L_33:
        /*00b8*/ 	.byte	0x04, 0x36
        /*00ba*/ 	.short	(.L_35 - .L_34)
.L_34:
        /*00bc*/ 	.word	0x00000008
.L_35:


//--------------------- .nv.callgraph             --------------------------
	.section	.nv.callgraph,"",@"SHT_CUDA_CALLGRAPH"
	.align	4
	.sectionentsize	8
	.align		4
        /*0000*/ 	.word	0x00000000
	.align		4
        /*0004*/ 	.word	0xffffffff
	.align		4
        /*0008*/ 	.word	0x00000000
	.align		4
        /*000c*/ 	.word	0xfffffffe
	.align		4
        /*0010*/ 	.word	0x00000000
	.align		4
        /*0014*/ 	.word	0xfffffffd
	.align		4
        /*0018*/ 	.word	0x00000000
	.align		4
        /*001c*/ 	.word	0xfffffffc


//--------------------- .nv.constant4             --------------------------
	.section	.nv.constant4,"a",@progbits
	.align	8
	.align		8
.nv.constant4:
        /*0000*/ 	.dword	_$_str
	.align		8
        /*0008*/ 	.dword	_$_str_$_2


//--------------------- .text.triton_poi_fused__native_batch_norm_legit_no_training_convolution_relu_37 --------------------------
	.section	.text.triton_poi_fused__native_batch_norm_legit_no_training_convolution_relu_37,"ax",@progbits
	.align	128
        .global         triton_poi_fused__native_batch_norm_legit_no_training_convolution_relu_37
        .type           triton_poi_fused__native_batch_norm_legit_no_training_convolution_relu_37,@function
        .size           triton_poi_fused__native_batch_norm_legit_no_training_convolution_relu_37,(.L_x_1 - triton_poi_fused__native_batch_norm_legit_no_training_convolution_relu_37)
        .other          triton_poi_fused__native_batch_norm_legit_no_training_convolution_relu_37,@"STO_CUDA_ENTRY STV_DEFAULT"
triton_poi_fused__native_batch_norm_legit_no_training_convolution_relu_37:
.text.triton_poi_fused__native_batch_norm_legit_no_training_convolution_relu_37:
[----:B------:R-:W-:Y:S01]  /*0000*/  LDC R1, c[0x0][0x28] ;  /* 0x00000a00ff017b82 */ /* 0x000fe20000000800 */
[----:B------:R-:W1:Y:S07]  /*0010*/  S2R R0, SR_TID.X ;  /* 0x0000000000007919 */ /* 0x000e6e0000002100 */
[----:B------:R-:W2:Y:S01]  /*0020*/  LDC.64 R6, c[0x0][0x228] ;  /* 0x00008a00ff067b82 */ /* 0x000ea20000000a00 */
[----:B------:R-:W-:Y:S01]  /*0030*/  ULDC.64 UR4, c[0x0][0x208] ;  /* 0x0000820000047ab9 */ /* 0x000fe20000000a00 */
[----:B------:R-:W3:Y:S06]  /*0040*/  S2R R5, SR_CTAID.X ;  /* 0x0000000000057919 */ /* 0x000eec0000002500 */
[----:B------:R-:W4:Y:S08]  /*0050*/  LDC.64 R12, c[0x0][0x218] ;  /* 0x00008600ff0c7b82 */ /* 0x000f300000000a00 */
[----:B------:R-:W5:Y:S08]  /*0060*/  LDC.64 R14, c[0x0][0x220] ;  /* 0x00008800ff0e7b82 */ /* 0x000f700000000a00 */
[----:B------:R-:W5:Y:S01]  /*0070*/  LDC.64 R10, c[0x0][0x238] ;  /* 0x00008e00ff0a7b82 */ /* 0x000f620000000a00 */
[----:B-1----:R-:W-:-:S07]  /*0080*/  SHF.L.U32 R0, R0, 0x1, RZ ;  /* 0x0000000100007819 */ /* 0x002fce00000006ff */
[----:B------:R-:W1:Y:S01]  /*0090*/  LDC.64 R16, c[0x0][0x230] ;  /* 0x00008c00ff107b82 */ /* 0x000e620000000a00 */
[----:B---3--:R-:W-:Y:S02]  /*00a0*/  SHF.R.S32.HI R3, RZ, 0x17, R5 ;  /* 0x00000017ff037819 */ /* 0x008fe40000011405 */
[----:B------:R-:W-:Y:S02]  /*00b0*/  LOP3.LUT R0, R0, 0xfe, RZ, 0xc0, !PT ;  /* 0x000000fe00007812 */ /* 0x000fe400078ec0ff */
[----:B------:R-:W-:Y:S02]  /*00c0*/  SGXT R3, R3, 0x1 ;  /* 0x000000010303781a */ /* 0x000fe40000000200 */
[----:B------:R-:W-:-:S04]  /*00d0*/  LEA R0, R5, R0, 0x8 ;  /* 0x0000000005007211 */ /* 0x000fc800078e40ff */
[----:B------:R-:W-:-:S04]  /*00e0*/  LEA.HI R3, R3, R0, RZ, 0x4 ;  /* 0x0000000003037211 */ /* 0x000fc800078f20ff */
[----:B------:R-:W-:-:S04]  /*00f0*/  LOP3.LUT R3, R3, 0xfffffff0, RZ, 0xc0, !PT ;  /* 0xfffffff003037812 */ /* 0x000fc800078ec0ff */
[----:B------:R-:W-:Y:S02]  /*0100*/  IADD3 R8, R0, -R3, RZ ;  /* 0x8000000300087210 */ /* 0x000fe40007ffe0ff */
[----:B------:R-:W3:Y:S03]  /*0110*/  LDC.64 R2, c[0x0][0x210] ;  /* 0x00008400ff027b82 */ /* 0x000ee60000000a00 */
[----:B--2---:R-:W-:-:S06]  /*0120*/  IMAD.WIDE R6, R8, 0x4, R6 ;  /* 0x0000000408067825 */ /* 0x004fcc00078e0206 */
[----:B------:R-:W2:Y:S01]  /*0130*/  LDG.E.EL.64 R6, desc[UR4][R6.64] ;  /* 0x0000000406067981 */ /* 0x000ea2000c2e1b00 */
[----:B----4-:R-:W-:-:S04]  /*0140*/  IMAD.WIDE R12, R8, 0x4, R12 ;  /* 0x00000004080c7825 */ /* 0x010fc800078e020c */
[C---:B-----5:R-:W-:Y:S02]  /*0150*/  IMAD.WIDE R14, R8.reuse, 0x4, R14 ;  /* 0x00000004080e7825 */ /* 0x060fe400078e020e */
[----:B------:R-:W4:Y:S02]  /*0160*/  LDG.E.EL.64 R12, desc[UR4][R12.64] ;  /* 0x000000040c0c7981 */ /* 0x000f24000c2e1b00 */
[----:B0-----:R-:W-:Y:S02]  /*0170*/  IMAD.WIDE R10, R8, 0x4, R10 ;  /* 0x00000004080a7825 */ /* 0x001fe400078e020a */
[----:B------:R-:W5:Y:S02]  /*0180*/  LDG.E.EL.64 R14, desc[UR4][R14.64] ;  /* 0x000000040e0e7981 */ /* 0x000f64000c2e1b00 */
[----:B---3--:R-:W-:Y:S02]  /*0190*/  IMAD.WIDE R2, R0, 0x4, R2 ;  /* 0x0000000400027825 */ /* 0x008fe400078e0202 */
[----:B------:R-:W3:Y:S04]  /*01a0*/  LDG.E.EL.64 R10, desc[UR4][R10.64] ;  /* 0x000000040a0a7981 */ /* 0x000ee8000c2e1b00 */
[----:B------:R-:W4:Y:S01]  /*01b0*/  LDG.E.64 R4, desc[UR4][R2.64] ;  /* 0x0000000402047981 */ /* 0x000f22000c1e1b00 */
[----:B-1----:R-:W-:-:S05]  /*01c0*/  IMAD.WIDE R16, R8, 0x4, R16 ;  /* 0x0000000408107825 */ /* 0x002fca00078e0210 */
[----:B------:R0:W3:Y:S02]  /*01d0*/  LDG.E.EL.64 R8, desc[UR4][R16.64] ;  /* 0x0000000410087981 */ /* 0x0000e4000c2e1b00 */
[----:B0-----:R-:W-:Y:S01]  /*01e0*/  HFMA2.MMA R16, -RZ, RZ, 1.625, 0 ;  /* 0x3e800000ff107435 */ /* 0x001fe200000001ff */
[----:B--2---:R-:W-:Y:S01]  /*01f0*/  FADD R6, R6, 9.9999997473787516356e-06 ;  /* 0x3727c5ac06067421 */ /* 0x004fe20000000000 */
[----:B------:R-:W-:-:S03]  /*0200*/  FADD R7, R7, 9.9999997473787516356e-06 ;  /* 0x3727c5ac07077421 */ /* 0x000fc60000000000 */
[----:B------:R-:W0:Y:S08]  /*0210*/  MUFU.SQRT R18, R6 ;  /* 0x0000000600127308 */ /* 0x000e300000002000 */
[----:B------:R1:W2:Y:S01]  /*0220*/  MUFU.SQRT R19, R7 ;  /* 0x0000000700137308 */ /* 0x0002a20000002000 */
[C---:B0-----:R-:W-:Y:S02]  /*0230*/  FSETP.GT.AND P0, PT, R18.reuse, 8.50705917302346158658e+37, PT ;  /* 0x7e8000001200780b */ /* 0x041fe40003f04000 */
[----:B------:R-:W-:Y:S01]  /*0240*/  FSETP.GEU.AND P2, PT, R18, 1.175494350822287508e-38, PT ;  /* 0x008000001200780b */ /* 0x000fe20003f4e000 */
[----:B-1----:R-:W0:Y:S01]  /*0250*/  LDC.64 R6, c[0x0][0x240] ;  /* 0x00009000ff067b82 */ /* 0x002e220000000a00 */
[----:B--2---:R-:W-:-:S02]  /*0260*/  FSETP.GT.AND P1, PT, R19, 8.50705917302346158658e+37, PT ;  /* 0x7e8000001300780b */ /* 0x004fc40003f24000 */
[----:B------:R-:W-:-:S07]  /*0270*/  FSETP.GEU.AND P3, PT, R19, 1.175494350822287508e-38, PT ;  /* 0x008000001300780b */ /* 0x000fce0003f6e000 */
[----:B------:R-:W-:-:S04]  /*0280*/  @P0 FMUL R18, R18, 0.25 ;  /* 0x3e80000012120820 */ /* 0x000fc80000400000 */
[----:B------:R-:W-:Y:S01]  /*0290*/  @!P2 FMUL R18, R18, 16777216 ;  /* 0x4b8000001212a820 */ /* 0x000fe20000400000 */
[----:B------:R-:W-:-:S04]  /*02a0*/  @P1 FMUL R19, R19, 0.25 ;  /* 0x3e80000013131820 */ /* 0x000fc80000400000 */
[----:B------:R-:W-:Y:S01]  /*02b0*/  @!P3 FMUL R19, R19, 16777216 ;  /* 0x4b8000001313b820 */ /* 0x000fe20000400000 */
[----:B------:R-:W1:Y:S01]  /*02c0*/  MUFU.RCP R18, R18 ;  /* 0x0000001200127308 */ /* 0x000e620000001000 */
[----:B------:R-:W-:-:S07]  /*02d0*/  FSEL R17, R16, 1, P0 ;  /* 0x3f80000010117808 */ /* 0x000fce0000000000 */
[----:B------:R-:W2:Y:S01]  /*02e0*/  MUFU.RCP R19, R19 ;  /* 0x0000001300137308 */ /* 0x000ea20000001000 */
[----:B------:R-:W-:Y:S01]  /*02f0*/  FSEL R16, R16, 1, P1 ;  /* 0x3f80000010107808 */ /* 0x000fe20000800000 */
[----:B------:R-:W-:Y:S01]  /*0300*/  @!P2 FMUL R17, R17, 16777216 ;  /* 0x4b8000001111a820 */ /* 0x000fe20000400000 */
[----:B----4-:R-:W-:Y:S01]  /*0310*/  FADD R4, R4, R12 ;  /* 0x0000000c04047221 */ /* 0x010fe20000000000 */
[----:B------:R-:W-:Y:S02]  /*0320*/  FADD R5, R5, R13 ;  /* 0x0000000d05057221 */ /* 0x000fe40000000000 */
[----:B------:R-:W-:Y:S01]  /*0330*/  @!P3 FMUL R16, R16, 16777216 ;  /* 0x4b8000001010b820 */ /* 0x000fe20000400000 */
[----:B-1----:R-:W-:Y:S01]  /*0340*/  FMUL R17, R18, R17 ;  /* 0x0000001112117220 */ /* 0x002fe20000400000 */
[----:B-----5:R-:W-:Y:S01]  /*0350*/  FADD R14, -R14, R4 ;  /* 0x000000040e0e7221 */ /* 0x020fe20000000100 */
[----:B------:R-:W-:Y:S01]  /*0360*/  FADD R15, -R15, R5 ;  /* 0x000000050f0f7221 */ /* 0x000fe20000000100 */
[----:B--2---:R-:W-:-:S02]  /*0370*/  FMUL R16, R19, R16 ;  /* 0x0000001013107220 */ /* 0x004fc40000400000 */
[----:B------:R-:W-:Y:S02]  /*0380*/  FMUL R17, R14, R17 ;  /* 0x000000110e117220 */ /* 0x000fe40000400000 */
[----:B------:R-:W-:Y:S02]  /*0390*/  FMUL R16, R15, R16 ;  /* 0x000000100f107220 */ /* 0x000fe40000400000 */
[----:B---3--:R-:W-:Y:S02]  /*03a0*/  FFMA R8, R8, R17, R10 ;  /* 0x0000001108087223 */ /* 0x008fe4000000000a */
[----:B------:R-:W-:-:S03]  /*03b0*/  FFMA R9, R9, R16, R11 ;  /* 0x0000001009097223 */ /* 0x000fc6000000000b */
[----:B------:R-:W-:Y:S02]  /*03c0*/  FSETP.GEU.AND P0, PT, R8, RZ, PT ;  /* 0x000000ff0800720b */ /* 0x000fe40003f0e000 */
[C---:B------:R-:W-:Y:S01]  /*03d0*/  FSETP.GEU.AND P1, PT, R9.reuse, RZ, PT ;  /* 0x000000ff0900720b */ /* 0x040fe20003f2e000 */
[----:B0-----:R-:W-:Y:S01]  /*03e0*/  IMAD.WIDE R6, R0, 0x4, R6 ;  /* 0x0000000400067825 */ /* 0x001fe200078e0206 */
[----:B------:R-:W-:Y:S02]  /*03f0*/  FSEL R8, R8, RZ, P0 ;  /* 0x000000ff08087208 */ /* 0x000fe40000000000 */
[----:B------:R-:W-:Y:S01]  /*0400*/  FSEL R9, R9, RZ, P1 ;  /* 0x000000ff09097208 */ /* 0x000fe20000800000 */
[----:B------:R-:W-:Y:S04]  /*0410*/  STG.E.64 desc[UR4][R2.64], R4 ;  /* 0x0000000402007986 */ /* 0x000fe8000c101b04 */
[----:B------:R-:W-:Y:S01]  /*0420*/  STG.E.64 desc[UR4][R6.64], R8 ;  /* 0x0000000806007986 */ /* 0x000fe2000c101b04 */
[----:B------:R-:W-:Y:S05]  /*0430*/  EXIT ;  /* 0x000000000000794d */ /* 0x000fea0003800000 */
.L_x_0:
[----:B------:R-:W-:-:S00]  /*0440*/  BRA `(.L_x_0) ;  /* 0xfffffffc00fc7947 */ /* 0x000fc0000383ffff */
[----:B------:R-:W-:-:S00]  /*0450*/  NOP ;  /* 0x0000000000007918 */ /* 0x000fc00000000000 */
        /* <DEDUP_REMOVED lines=10> */
.L_x_1:


//--------------------- .nv.global.init           --------------------------
	.section	.nv.global.init,"aw",@progbits
.nv.global.init:
	.type		_$_str,@object
	.size		_$_str,(_$_str_$_2 - _$_str)
_$_str:
        /*0000*/ 	.byte	0x5f, 0x5f, 0x43, 0x55, 0x44, 0x41, 0x5f, 0x46, 0x54, 0x5a, 0x00
	.type		_$_str_$_2,@object
	.size		_$_str_$_2,(.L_1 - _$_str_$_2)
_$_str_$_2:
        /*000b*/ 	.byte	0x5f, 0x5f, 0x43, 0x55, 0x44, 0x41, 0x5f, 0x50, 0x52, 0x45, 0x43, 0x5f, 0x53, 0x51, 0x52, 0x54
        /*001b*/ 	.byte	0x00
.L_1:


//--------------------- .nv.constant0.triton_poi_fused__native_batch_norm_legit_no_training_convolution_relu_37 --------------------------
	.section	.nv.constant0.triton_poi_fused__native_batch_norm_legit_no_training_convolution_relu_37,"a",@progbits
	.sectionflags	@""
	.align	4
.nv.constant0.triton_poi_fused__native_batch_norm_legit_no_training_convolution_relu_37:
	.zero		588
